//
// Generated by NVIDIA NVVM Compiler
//
// Compiler Build ID: CL-36424714
// Cuda compilation tools, release 13.0, V13.0.88
// Based on NVVM 20.0.0
//

.version 9.0
.target sm_100
.address_size 64

	// .globl	_Z16histogram_kernelPjS_jj
// _ZZ16histogram_kernelPjS_jjE5_bins has been demoted

.visible .entry _Z16histogram_kernelPjS_jj(
	.param .u64 .ptr .align 1 _Z16histogram_kernelPjS_jj_param_0,
	.param .u64 .ptr .align 1 _Z16histogram_kernelPjS_jj_param_1,
	.param .u32 _Z16histogram_kernelPjS_jj_param_2,
	.param .u32 _Z16histogram_kernelPjS_jj_param_3
)
{
	.reg .pred 	%p<7>;
	.reg .b32 	%r<29>;
	.reg .b64 	%rd<9>;
	// demoted variable
	.shared .align 4 .b8 _ZZ16histogram_kernelPjS_jjE5_bins[16384];
	ld.param.u64 	%rd3, [_Z16histogram_kernelPjS_jj_param_0];
	ld.param.u64 	%rd4, [_Z16histogram_kernelPjS_jj_param_1];
	ld.param.u32 	%r11, [_Z16histogram_kernelPjS_jj_param_2];
	ld.param.u32 	%r12, [_Z16histogram_kernelPjS_jj_param_3];
	mov.u32 	%r28, %tid.x;
	setp.ge.u32 	%p1, %r28, %r12;
	@%p1 bra 	$L__BB0_3;
	mov.u32 	%r2, %ntid.x;
	mov.u32 	%r14, _ZZ16histogram_kernelPjS_jjE5_bins;
	mov.u32 	%r26, %r28;
$L__BB0_2:
	shl.b32 	%r13, %r26, 2;
	add.s32 	%r15, %r14, %r13;
	mov.b32 	%r16, 0;
	st.shared.u32 	[%r15], %r16;
	add.s32 	%r26, %r26, %r2;
	setp.lt.u32 	%p2, %r26, %r12;
	@%p2 bra 	$L__BB0_2;
$L__BB0_3:
	bar.sync 	0;
	setp.ge.u32 	%p3, %r28, %r11;
	@%p3 bra 	$L__BB0_6;
	mov.u32 	%r5, %ntid.x;
	cvta.to.global.u64 	%rd1, %rd3;
	mov.u32 	%r19, _ZZ16histogram_kernelPjS_jjE5_bins;
	mov.u32 	%r27, %r28;
$L__BB0_5:
	mul.wide.s32 	%rd5, %r27, 4;
	add.s64 	%rd6, %rd1, %rd5;
	ld.global.u32 	%r17, [%rd6];
	shl.b32 	%r18, %r17, 2;
	add.s32 	%r20, %r19, %r18;
	atom.shared.add.u32 	%r21, [%r20], 1;
	add.s32 	%r27, %r27, %r5;
	setp.lt.u32 	%p4, %r27, %r11;
	@%p4 bra 	$L__BB0_5;
$L__BB0_6:
	setp.ge.u32 	%p5, %r28, %r12;
	bar.sync 	0;
	@%p5 bra 	$L__BB0_9;
	mov.u32 	%r8, %ntid.x;
	cvta.to.global.u64 	%rd2, %rd4;
	mov.u32 	%r23, _ZZ16histogram_kernelPjS_jjE5_bins;
$L__BB0_8:
	shl.b32 	%r22, %r28, 2;
	add.s32 	%r24, %r23, %r22;
	ld.shared.u32 	%r25, [%r24];
	mul.wide.s32 	%rd7, %r28, 4;
	add.s64 	%rd8, %rd2, %rd7;
	st.global.u32 	[%rd8], %r25;
	add.s32 	%r28, %r28, %r8;
	setp.lt.u32 	%p6, %r28, %r12;
	@%p6 bra 	$L__BB0_8;
$L__BB0_9:
	ret;

}
	// .globl	_Z14convert_kernelPjj
.visible .entry _Z14convert_kernelPjj(
	.param .u64 .ptr .align 1 _Z14convert_kernelPjj_param_0,
	.param .u32 _Z14convert_kernelPjj_param_1
)
{
	.reg .pred 	%p<3>;
	.reg .b32 	%r<8>;
	.reg .b64 	%rd<5>;

	ld.param.u64 	%rd2, [_Z14convert_kernelPjj_param_0];
	ld.param.u32 	%r2, [_Z14convert_kernelPjj_param_1];
	mov.u32 	%r3, %ntid.x;
	mov.u32 	%r4, %ctaid.x;
	mov.u32 	%r5, %tid.x;
	mad.lo.s32 	%r1, %r3, %r4, %r5;
	setp.ge.u32 	%p1, %r1, %r2;
	@%p1 bra 	$L__BB1_3;
	cvta.to.global.u64 	%rd3, %rd2;
	mul.wide.s32 	%rd4, %r1, 4;
	add.s64 	%rd1, %rd3, %rd4;
	ld.global.u32 	%r6, [%rd1];
	setp.lt.u32 	%p2, %r6, 128;
	@%p2 bra 	$L__BB1_3;
	mov.b32 	%r7, 127;
	st.global.u32 	[%rd1], %r7;
$L__BB1_3:
	ret;

}


// ===== COMPILED SASS (sm_100) =====

	.target	sm_100

	.elftype	@"ET_EXEC"


//--------------------- .note.nv.tkinfo           --------------------------
	.section	.note.nv.tkinfo,"",@"SHT_NOTE"
	.sectionflags	@"SHF_NOTE_NV_TKINFO"
	.tkinfo
        /*0018*/ 	.word	0x00000002
        /*0030*/ 	.string	""
        /*0030*/ 	.string	"ptxas"
        /*0030*/ 	.string	"Cuda compilation tools, release 13.0, V13.0.88"
        /*0030*/ 	.string	"Build cuda_13.0.r13.0/compiler.36424714_0"
        /*0030*/ 	.string	"-arch sm_100 -m 64 "



//--------------------- .note.nv.cuinfo           --------------------------
	.section	.note.nv.cuinfo,"",@"SHT_NOTE"
	.sectionflags	@"SHF_NOTE_NV_CUINFO"
        /*0018*/ 	.short	0x0002
        /*001a*/ 	.short	0x0064
        /*001c*/ 	.short	0x0082
	.zero		2


//--------------------- .nv.info                  --------------------------
	.section	.nv.info,"",@"SHT_CUDA_INFO"
	.align	4


	//----- nvinfo : EIATTR_REGCOUNT
	.align		4
        /*0000*/ 	.byte	0x04, 0x2f
        /*0002*/ 	.short	(.L_1 - .L_0)
	.align		4
.L_0:
        /*0004*/ 	.word	index@(_Z16histogram_kernelPjS_jj)
        /*0008*/ 	.word	0x0000000e


	//----- nvinfo : EIATTR_FRAME_SIZE
	.align		4
.L_1:
        /*000c*/ 	.byte	0x04, 0x11
        /*000e*/ 	.short	(.L_3 - .L_2)
	.align		4
.L_2:
        /*0010*/ 	.word	index@(_Z16histogram_kernelPjS_jj)
        /*0014*/ 	.word	0x00000000


	//----- nvinfo : EIATTR_REGCOUNT
	.align		4
.L_3:
        /*0018*/ 	.byte	0x04, 0x2f
        /*001a*/ 	.short	(.L_5 - .L_4)
	.align		4
.L_4:
        /*001c*/ 	.word	index@(_Z14convert_kernelPjj)
        /*0020*/ 	.word	0x00000008


	//----- nvinfo : EIATTR_FRAME_SIZE
	.align		4
.L_5:
        /*0024*/ 	.byte	0x04, 0x11
        /*0026*/ 	.short	(.L_7 - .L_6)
	.align		4
.L_6:
        /*0028*/ 	.word	index@(_Z14convert_kernelPjj)
        /*002c*/ 	.word	0x00000000


	//----- nvinfo : EIATTR_MIN_STACK_SIZE
	.align		4
.L_7:
        /*0030*/ 	.byte	0x04, 0x12
        /*0032*/ 	.short	(.L_9 - .L_8)
	.align		4
.L_8:
        /*0034*/ 	.word	index@(_Z14convert_kernelPjj)
        /*0038*/ 	.word	0x00000000


	//----- nvinfo : EIATTR_MIN_STACK_SIZE
	.align		4
.L_9:
        /*003c*/ 	.byte	0x04, 0x12
        /*003e*/ 	.short	(.L_11 - .L_10)
	.align		4
.L_10:
        /*0040*/ 	.word	index@(_Z16histogram_kernelPjS_jj)
        /*0044*/ 	.word	0x00000000
.L_11:


//--------------------- .nv.compat                --------------------------
	.section	.nv.compat,"",@"SHT_CUDA_COMPAT_INFO"
	.align	4
        /*0000*/ 	.byte	0x02, 0x09, 0x00, 0x00, 0x02, 0x02, 0x01, 0x00, 0x02, 0x05, 0x05, 0x00, 0x03, 0x07, 0x01, 0x01
        /*0010*/ 	.byte	0x02, 0x03, 0x00, 0x00, 0x02, 0x06, 0x01, 0x00, 0x04, 0x0b, 0x08, 0x00, 0x09, 0x00, 0x00, 0x00
        /*0020*/ 	.byte	0x00, 0x00, 0x00, 0x00


//--------------------- .nv.info._Z14convert_kernelPjj --------------------------
	.section	.nv.info._Z14convert_kernelPjj,"",@"SHT_CUDA_INFO"
	.sectionflags	@""
	.align	4


	//----- nvinfo : EIATTR_CUDA_API_VERSION
	.align		4
        /*0000*/ 	.byte	0x04, 0x37
        /*0002*/ 	.short	(.L_13 - .L_12)
.L_12:
        /*0004*/ 	.word	0x00000082


	//----- nvinfo : EIATTR_KPARAM_INFO
	.align		4
.L_13:
        /*0008*/ 	.byte	0x04, 0x17
        /*000a*/ 	.short	(.L_15 - .L_14)
.L_14:
        /*000c*/ 	.word	0x00000000
        /*0010*/ 	.short	0x0001
        /*0012*/ 	.short	0x0008
        /*0014*/ 	.byte	0x00, 0xf0, 0x11, 0x00


	//----- nvinfo : EIATTR_KPARAM_INFO
	.align		4
.L_15:
        /*0018*/ 	.byte	0x04, 0x17
        /*001a*/ 	.short	(.L_17 - .L_16)
.L_16:
        /*001c*/ 	.word	0x00000000
        /*0020*/ 	.short	0x0000
        /*0022*/ 	.short	0x0000
        /*0024*/ 	.byte	0x00, 0xf5, 0x21, 0x00


	//----- nvinfo : EIATTR_SPARSE_MMA_MASK
	.align		4
.L_17:
        /*0028*/ 	.byte	0x03, 0x50
        /*002a*/ 	.short	0x0000


	//----- nvinfo : EIATTR_MAXREG_COUNT
	.align		4
        /*002c*/ 	.byte	0x03, 0x1b
        /*002e*/ 	.short	0x00ff


	//----- nvinfo : EIATTR_MERCURY_ISA_VERSION
	.align		4
        /*0030*/ 	.byte	0x03, 0x5f
        /*0032*/ 	.short	0x0101


	//----- nvinfo : EIATTR_VRC_CTA_INIT_COUNT
	.align		4
        /*0034*/ 	.byte	0x02, 0x4a
	.zero		1
	.zero		1


	//----- nvinfo : EIATTR_EXIT_INSTR_OFFSETS
	.align		4
        /*0038*/ 	.byte	0x04, 0x1c
        /*003a*/ 	.short	(.L_19 - .L_18)


	//   ....[0]....
.L_18:
        /*003c*/ 	.word	0x00000070


	//   ....[1]....
        /*0040*/ 	.word	0x000000d0


	//   ....[2]....
        /*0044*/ 	.word	0x00000100


	//----- nvinfo : EIATTR_CBANK_PARAM_SIZE
	.align		4
.L_19:
        /*0048*/ 	.byte	0x03, 0x19
        /*004a*/ 	.short	0x000c


	//----- nvinfo : EIATTR_PARAM_CBANK
	.align		4
        /*004c*/ 	.byte	0x04, 0x0a
        /*004e*/ 	.short	(.L_21 - .L_20)
	.align		4
.L_20:
        /*0050*/ 	.word	index@(.nv.constant0._Z14convert_kernelPjj)
        /*0054*/ 	.short	0x0380
        /*0056*/ 	.short	0x000c


	//----- nvinfo : EIATTR_SW_WAR
	.align		4
.L_21:
        /*0058*/ 	.byte	0x04, 0x36
        /*005a*/ 	.short	(.L_23 - .L_22)
.L_22:
        /*005c*/ 	.word	0x00000008
.L_23:


//--------------------- .nv.info._Z16histogram_kernelPjS_jj --------------------------
	.section	.nv.info._Z16histogram_kernelPjS_jj,"",@"SHT_CUDA_INFO"
	.sectionflags	@""
	.align	4


	//----- nvinfo : EIATTR_CUDA_API_VERSION
	.align		4
        /*0000*/ 	.byte	0x04, 0x37
        /*0002*/ 	.short	(.L_25 - .L_24)
.L_24:
        /*0004*/ 	.word	0x00000082


	//----- nvinfo : EIATTR_KPARAM_INFO
	.align		4
.L_25:
        /*0008*/ 	.byte	0x04, 0x17
        /*000a*/ 	.short	(.L_27 - .L_26)
.L_26:
        /*000c*/ 	.word	0x00000000
        /*0010*/ 	.short	0x0003
        /*0012*/ 	.short	0x0014
        /*0014*/ 	.byte	0x00, 0xf0, 0x11, 0x00


	//----- nvinfo : EIATTR_KPARAM_INFO
	.align		4
.L_27:
        /*0018*/ 	.byte	0x04, 0x17
        /*001a*/ 	.short	(.L_29 - .L_28)
.L_28:
        /*001c*/ 	.word	0x00000000
        /*0020*/ 	.short	0x0002
        /*0022*/ 	.short	0x0010
        /*0024*/ 	.byte	0x00, 0xf0, 0x11, 0x00


	//----- nvinfo : EIATTR_KPARAM_INFO
	.align		4
.L_29:
        /*0028*/ 	.byte	0x04, 0x17
        /*002a*/ 	.short	(.L_31 - .L_30)
.L_30:
        /*002c*/ 	.word	0x00000000
        /*0030*/ 	.short	0x0001
        /*0032*/ 	.short	0x0008
        /*0034*/ 	.byte	0x00, 0xf5, 0x21, 0x00


	//----- nvinfo : EIATTR_KPARAM_INFO
	.align		4
.L_31:
        /*0038*/ 	.byte	0x04, 0x17
        /*003a*/ 	.short	(.L_33 - .L_32)
.L_32:
        /*003c*/ 	.word	0x00000000
        /*0040*/ 	.short	0x0000
        /*0042*/ 	.short	0x0000
        /*0044*/ 	.byte	0x00, 0xf5, 0x21, 0x00


	//----- nvinfo : EIATTR_SPARSE_MMA_MASK
	.align		4
.L_33:
        /*0048*/ 	.byte	0x03, 0x50
        /*004a*/ 	.short	0x0000


	//----- nvinfo : EIATTR_MAXREG_COUNT
	.align		4
        /*004c*/ 	.byte	0x03, 0x1b
        /*004e*/ 	.short	0x00ff


	//----- nvinfo : EIATTR_NUM_BARRIERS
	.align		4
        /*0050*/ 	.byte	0x02, 0x4c
        /*0052*/ 	.byte	0x01
	.zero		1


	//----- nvinfo : EIATTR_MERCURY_ISA_VERSION
	.align		4
        /*0054*/ 	.byte	0x03, 0x5f
        /*0056*/ 	.short	0x0101


	//----- nvinfo : EIATTR_VRC_CTA_INIT_COUNT
	.align		4
        /*0058*/ 	.byte	0x02, 0x4a
	.zero		1
	.zero		1


	//----- nvinfo : EIATTR_EXIT_INSTR_OFFSETS
	.align		4
        /*005c*/ 	.byte	0x04, 0x1c
        /*005e*/ 	.short	(.L_35 - .L_34)


	//   ....[0]....
.L_34:
        /*0060*/ 	.word	0x00000270


	//   ....[1]....
        /*0064*/ 	.word	0x00000340


	//----- nvinfo : EIATTR_CRS_STACK_SIZE
	.align		4
.L_35:
        /*0068*/ 	.byte	0x04, 0x1e
        /*006a*/ 	.short	(.L_37 - .L_36)
.L_36:
        /*006c*/ 	.word	0x00000000


	//----- nvinfo : EIATTR_CBANK_PARAM_SIZE
	.align		4
.L_37:
        /*0070*/ 	.byte	0x03, 0x19
        /*0072*/ 	.short	0x0018


	//----- nvinfo : EIATTR_PARAM_CBANK
	.align		4
        /*0074*/ 	.byte	0x04, 0x0a
        /*0076*/ 	.short	(.L_39 - .L_38)
	.align		4
.L_38:
        /*0078*/ 	.word	index@(.nv.constant0._Z16histogram_kernelPjS_jj)
        /*007c*/ 	.short	0x0380
        /*007e*/ 	.short	0x0018


	//----- nvinfo : EIATTR_SW_WAR
	.align		4
.L_39:
        /*0080*/ 	.byte	0x04, 0x36
        /*0082*/ 	.short	(.L_41 - .L_40)
.L_40:
        /*0084*/ 	.word	0x00000008
.L_41:


//--------------------- .nv.callgraph             --------------------------
	.section	.nv.callgraph,"",@"SHT_CUDA_CALLGRAPH"
	.align	4
	.sectionentsize	8
	.align		4
        /*0000*/ 	.word	0x00000000
	.align		4
        /*0004*/ 	.word	0xffffffff
	.align		4
        /*0008*/ 	.word	0x00000000
	.align		4
        /*000c*/ 	.word	0xfffffffe
	.align		4
        /*0010*/ 	.word	0x00000000
	.align		4
        /*0014*/ 	.word	0xfffffffd
	.align		4
        /*0018*/ 	.word	0x00000000
	.align		4
        /*001c*/ 	.word	0xfffffffc


//--------------------- .text._Z14convert_kernelPjj --------------------------
	.section	.text._Z14convert_kernelPjj,"ax",@progbits
	.align	128
        .global         _Z14convert_kernelPjj
        .type           _Z14convert_kernelPjj,@function
        .size           _Z14convert_kernelPjj,(.L_x_9 - _Z14convert_kernelPjj)
        .other          _Z14convert_kernelPjj,@"STO_CUDA_ENTRY STV_DEFAULT"
_Z14convert_kernelPjj:
.text._Z14convert_kernelPjj:
[----:B------:R-:W-:Y:S01]  /*0000*/  LDC R1, c[0x0][0x37c] ;  /* 0x0000df00ff017b82 */ /* 0x000fe20000000800 */
[----:B------:R-:W0:Y:S01]  /*0010*/  S2R R5, SR_CTAID.X ;  /* 0x0000000000057919 */ /* 0x000e220000002500 */
[----:B------:R-:W0:Y:S01]  /*0020*/  LDCU UR4, c[0x0][0x360] ;  /* 0x00006c00ff0477ac */ /* 0x000e220008000800 */
[----:B------:R-:W0:Y:S01]  /*0030*/  S2R R0, SR_TID.X ;  /* 0x0000000000007919 */ /* 0x000e220000002100 */
[----:B------:R-:W1:Y:S01]  /*0040*/  LDCU UR5, c[0x0][0x388] ;  /* 0x00007100ff0577ac */ /* 0x000e620008000800 */
[----:B0-----:R-:W-:-:S05]  /*0050*/  IMAD R5, R5, UR4, R0 ;  /* 0x0000000405057c24 */ /* 0x001fca000f8e0200 */
[----:B-1----:R-:W-:-:S13]  /*0060*/  ISETP.GE.U32.AND P0, PT, R5, UR5, PT ;  /* 0x0000000505007c0c */ /* 0x002fda000bf06070 */
[----:B------:R-:W-:Y:S05]  /*0070*/  @P0 EXIT ;  /* 0x000000000000094d */ /* 0x000fea0003800000 */
[----:B------:R-:W0:Y:S01]  /*0080*/  LDC.64 R2, c[0x0][0x380] ;  /* 0x0000e000ff027b82 */ /* 0x000e220000000a00 */
[----:B------:R-:W1:Y:S01]  /*0090*/  LDCU.64 UR4, c[0x0][0x358] ;  /* 0x00006b00ff0477ac */ /* 0x000e620008000a00 */
[----:B0-----:R-:W-:-:S05]  /*00a0*/  IMAD.WIDE R2, R5, 0x4, R2 ;  /* 0x0000000405027825 */ /* 0x001fca00078e0202 */
[----:B-1----:R-:W2:Y:S02]  /*00b0*/  LDG.E R0, desc[UR4][R2.64] ;  /* 0x0000000402007981 */ /* 0x002ea4000c1e1900 */
[----:B--2---:R-:W-:-:S13]  /*00c0*/  ISETP.GE.U32.AND P0, PT, R0, 0x80, PT ;  /* 0x000000800000780c */ /* 0x004fda0003f06070 */
[----:B------:R-:W-:Y:S05]  /*00d0*/  @!P0 EXIT ;  /* 0x000000000000894d */ /* 0x000fea0003800000 */
[----:B------:R-:W-:-:S05]  /*00e0*/  HFMA2 R5, -RZ, RZ, 0, 7.569789886474609375e-06 ;  /* 0x0000007fff057431 */ /* 0x000fca00000001ff */
[----:B------:R-:W-:Y:S01]  /*00f0*/  STG.E desc[UR4][R2.64], R5 ;  /* 0x0000000502007986 */ /* 0x000fe2000c101904 */
[----:B------:R-:W-:Y:S05]  /*0100*/  EXIT ;  /* 0x000000000000794d */ /* 0x000fea0003800000 */
.L_x_0:
[----:B------:R-:W-:-:S00]  /*0110*/  BRA `(.L_x_0) ;  /* 0xfffffffc00fc7947 */ /* 0x000fc0000383ffff */
[----:B------:R-:W-:-:S00]  /*0120*/  NOP ;  /* 0x0000000000007918 */ /* 0x000fc00000000000 */
        /* <DEDUP_REMOVED lines=13> */
.L_x_9:


//--------------------- .text._Z16histogram_kernelPjS_jj --------------------------
	.section	.text._Z16histogram_kernelPjS_jj,"ax",@progbits
	.align	128
        .global         _Z16histogram_kernelPjS_jj
        .type           _Z16histogram_kernelPjS_jj,@function
        .size           _Z16histogram_kernelPjS_jj,(.L_x_10 - _Z16histogram_kernelPjS_jj)
        .other          _Z16histogram_kernelPjS_jj,@"STO_CUDA_ENTRY STV_DEFAULT"
_Z16histogram_kernelPjS_jj:
.text._Z16histogram_kernelPjS_jj:
[----:B------:R-:W-:Y:S01]  /*0000*/  LDC R1, c[0x0][0x37c] ;  /* 0x0000df00ff017b82 */ /* 0x000fe20000000800 */
[----:B------:R-:W0:Y:S01]  /*0010*/  S2R R7, SR_TID.X ;  /* 0x0000000000077919 */ /* 0x000e220000002100 */
[----:B------:R-:W0:Y:S01]  /*0020*/  LDCU UR7, c[0x0][0x394] ;  /* 0x00007280ff0777ac */ /* 0x000e220008000800 */
[----:B------:R-:W-:Y:S01]  /*0030*/  BSSY.RECONVERGENT B0, `(.L_x_1) ;  /* 0x0000011000007945 */ /* 0x000fe20003800200 */
[----:B------:R-:W1:Y:S01]  /*0040*/  LDCU UR4, c[0x0][0x390] ;  /* 0x00007200ff0477ac */ /* 0x000e620008000800 */
[----:B------:R-:W2:Y:S01]  /*0050*/  LDCU.64 UR8, c[0x0][0x358] ;  /* 0x00006b00ff0877ac */ /* 0x000ea20008000a00 */
[C---:B0-----:R-:W-:Y:S02]  /*0060*/  ISETP.GE.U32.AND P2, PT, R7.reuse, UR7, PT ;  /* 0x0000000707007c0c */ /* 0x041fe4000bf46070 */
[C---:B-1----:R-:W-:Y:S02]  /*0070*/  ISETP.GE.U32.AND P0, PT, R7.reuse, UR4, PT ;  /* 0x0000000407007c0c */ /* 0x042fe4000bf06070 */
[----:B------:R-:W-:-:S09]  /*0080*/  ISETP.GE.U32.AND P1, PT, R7, UR7, PT ;  /* 0x0000000707007c0c */ /* 0x000fd2000bf26070 */
[----:B--2---:R-:W-:Y:S05]  /*0090*/  @P2 BRA `(.L_x_2) ;  /* 0x0000000000282947 */ /* 0x004fea0003800000 */
[----:B------:R-:W0:Y:S01]  /*00a0*/  S2R R5, SR_CgaCtaId ;  /* 0x0000000000057919 */ /* 0x000e220000008800 */
[----:B------:R-:W1:Y:S01]  /*00b0*/  LDC R4, c[0x0][0x360] ;  /* 0x0000d800ff047b82 */ /* 0x000e620000000800 */
[----:B------:R-:W-:Y:S01]  /*00c0*/  MOV R0, 0x400 ;  /* 0x0000040000007802 */ /* 0x000fe20000000f00 */
[----:B------:R-:W-:-:S03]  /*00d0*/  IMAD.MOV.U32 R3, RZ, RZ, R7 ;  /* 0x000000ffff037224 */ /* 0x000fc600078e0007 */
[----:B0-----:R-:W-:-:S07]  /*00e0*/  LEA R0, R5, R0, 0x18 ;  /* 0x0000000005007211 */ /* 0x001fce00078ec0ff */
.L_x_3:
[----:B------:R-:W-:Y:S02]  /*00f0*/  IMAD R2, R3, 0x4, R0 ;  /* 0x0000000403027824 */ /* 0x000fe400078e0200 */
[----:B-1----:R-:W-:-:S03]  /*0100*/  IMAD.IADD R3, R4, 0x1, R3 ;  /* 0x0000000104037824 */ /* 0x002fc600078e0203 */
[----:B------:R0:W-:Y:S02]  /*0110*/  STS [R2], RZ ;  /* 0x000000ff02007388 */ /* 0x0001e40000000800 */
[----:B------:R-:W-:-:S13]  /*0120*/  ISETP.GE.U32.AND P2, PT, R3, UR7, PT ;  /* 0x0000000703007c0c */ /* 0x000fda000bf46070 */
[----:B0-----:R-:W-:Y:S05]  /*0130*/  @!P2 BRA `(.L_x_3) ;  /* 0xfffffffc00eca947 */ /* 0x001fea000383ffff */
.L_x_2:
[----:B------:R-:W-:Y:S05]  /*0140*/  BSYNC.RECONVERGENT B0 ;  /* 0x0000000000007941 */ /* 0x000fea0003800200 */
.L_x_1:
[----:B------:R-:W-:Y:S06]  /*0150*/  BAR.SYNC.DEFER_BLOCKING 0x0 ;  /* 0x0000000000007b1d */ /* 0x000fec0000010000 */
[----:B------:R-:W-:Y:S04]  /*0160*/  BSSY.RECONVERGENT B0, `(.L_x_4) ;  /* 0x000000f000007945 */ /* 0x000fe80003800200 */
[----:B------:R-:W-:Y:S05]  /*0170*/  @P0 BRA `(.L_x_5) ;  /* 0x0000000000340947 */ /* 0x000fea0003800000 */
[----:B------:R-:W0:Y:S01]  /*0180*/  S2R R3, SR_CgaCtaId ;  /* 0x0000000000037919 */ /* 0x000e220000008800 */
[----:B------:R-:W1:Y:S01]  /*0190*/  LDC R6, c[0x0][0x360] ;  /* 0x0000d800ff067b82 */ /* 0x000e620000000800 */
[----:B------:R-:W-:Y:S01]  /*01a0*/  MOV R0, 0x400 ;  /* 0x0000040000007802 */ /* 0x000fe20000000f00 */
[----:B------:R-:W-:-:S06]  /*01b0*/  IMAD.MOV.U32 R9, RZ, RZ, R7 ;  /* 0x000000ffff097224 */ /* 0x000fcc00078e0007 */
[----:B------:R-:W2:Y:S01]  /*01c0*/  LDC.64 R4, c[0x0][0x380] ;  /* 0x0000e000ff047b82 */ /* 0x000ea20000000a00 */
[----:B0-----:R-:W-:-:S07]  /*01d0*/  LEA R11, R3, R0, 0x18 ;  /* 0x00000000030b7211 */ /* 0x001fce00078ec0ff */
.L_x_6:
[----:B--2---:R-:W-:-:S06]  /*01e0*/  IMAD.WIDE R2, R9, 0x4, R4 ;  /* 0x0000000409027825 */ /* 0x004fcc00078e0204 */
[----:B------:R-:W2:Y:S01]  /*01f0*/  LDG.E R2, desc[UR8][R2.64] ;  /* 0x0000000802027981 */ /* 0x000ea2000c1e1900 */
[----:B-1----:R-:W-:-:S05]  /*0200*/  IMAD.IADD R9, R6, 0x1, R9 ;  /* 0x0000000106097824 */ /* 0x002fca00078e0209 */
[----:B------:R-:W-:Y:S01]  /*0210*/  ISETP.GE.U32.AND P0, PT, R9, UR4, PT ;  /* 0x0000000409007c0c */ /* 0x000fe2000bf06070 */
[----:B0-2---:R-:W-:-:S05]  /*0220*/  IMAD R0, R2, 0x4, R11 ;  /* 0x0000000402007824 */ /* 0x005fca00078e020b */
[----:B------:R0:W-:Y:S07]  /*0230*/  ATOMS.POPC.INC.32 RZ, [R0+URZ] ;  /* 0x0000000000ff7f8c */ /* 0x0001ee000d8000ff */
[----:B------:R-:W-:Y:S05]  /*0240*/  @!P0 BRA `(.L_x_6) ;  /* 0xfffffffc00e48947 */ /* 0x000fea000383ffff */
.L_x_5:
[----:B------:R-:W-:Y:S05]  /*0250*/  BSYNC.RECONVERGENT B0 ;  /* 0x0000000000007941 */ /* 0x000fea0003800200 */
.L_x_4:
[----:B------:R-:W-:Y:S06]  /*0260*/  BAR.SYNC.DEFER_BLOCKING 0x0 ;  /* 0x0000000000007b1d */ /* 0x000fec0000010000 */
[----:B------:R-:W-:Y:S05]  /*0270*/  @P1 EXIT ;  /* 0x000000000000194d */ /* 0x000fea0003800000 */
[----:B------:R-:W1:Y:S01]  /*0280*/  S2UR UR5, SR_CgaCtaId ;  /* 0x00000000000579c3 */ /* 0x000e620000008800 */
[----:B------:R-:W-:Y:S01]  /*0290*/  UMOV UR4, 0x400 ;  /* 0x0000040000047882 */ /* 0x000fe20000000000 */
[----:B------:R-:W2:Y:S06]  /*02a0*/  LDCU UR6, c[0x0][0x360] ;  /* 0x00006c00ff0677ac */ /* 0x000eac0008000800 */
[----:B------:R-:W3:Y:S01]  /*02b0*/  LDC.64 R4, c[0x0][0x388] ;  /* 0x0000e200ff047b82 */ /* 0x000ee20000000a00 */
[----:B-12---:R-:W-:-:S12]  /*02c0*/  ULEA UR4, UR5, UR4, 0x18 ;  /* 0x0000000405047291 */ /* 0x006fd8000f8ec0ff */
.L_x_7:
[C---:B0-----:R-:W-:Y:S01]  /*02d0*/  LEA R0, R7.reuse, UR4, 0x2 ;  /* 0x0000000407007c11 */ /* 0x041fe2000f8e10ff */
[----:B-1-3--:R-:W-:-:S04]  /*02e0*/  IMAD.WIDE R2, R7, 0x4, R4 ;  /* 0x0000000407027825 */ /* 0x00afc800078e0204 */
[----:B------:R-:W0:Y:S01]  /*02f0*/  LDS R9, [R0] ;  /* 0x0000000000097984 */ /* 0x000e220000000800 */
[----:B------:R-:W-:-:S05]  /*0300*/  VIADD R7, R7, UR6 ;  /* 0x0000000607077c36 */ /* 0x000fca0008000000 */
[----:B------:R-:W-:Y:S01]  /*0310*/  ISETP.GE.U32.AND P0, PT, R7, UR7, PT ;  /* 0x0000000707007c0c */ /* 0x000fe2000bf06070 */
[----:B0-----:R1:W-:-:S12]  /*0320*/  STG.E desc[UR8][R2.64], R9 ;  /* 0x0000000902007986 */ /* 0x0013d8000c101908 */
[----:B------:R-:W-:Y:S05]  /*0330*/  @!P0 BRA `(.L_x_7) ;  /* 0xfffffffc00e48947 */ /* 0x000fea000383ffff */
[----:B------:R-:W-:Y:S05]  /*0340*/  EXIT ;  /* 0x000000000000794d */ /* 0x000fea0003800000 */
.L_x_8:
        /* <DEDUP_REMOVED lines=11> */
.L_x_10:


//--------------------- .nv.shared.reserved.0     --------------------------
	.section	.nv.shared.reserved.0,"aw",@nobits
	.weak		__nv_reservedSMEM_offset_0_alias
	.size		__nv_reservedSMEM_offset_0_alias, 0, 64
	.other		__nv_reservedSMEM_offset_0_alias,@"STO_CUDA_RESERVED_SHARED STV_DEFAULT"
__nv_reservedSMEM_offset_0_alias:
	.zero		0
	.zero		64


//--------------------- .nv.shared._Z16histogram_kernelPjS_jj --------------------------
	.section	.nv.shared._Z16histogram_kernelPjS_jj,"aw",@nobits
	.sectionflags	@""
	.align	4
.nv.shared._Z16histogram_kernelPjS_jj:
	.zero		17408


//--------------------- .nv.constant0._Z14convert_kernelPjj --------------------------
	.section	.nv.constant0._Z14convert_kernelPjj,"a",@progbits
	.sectionflags	@""
	.align	4
.nv.constant0._Z14convert_kernelPjj:
	.zero		908


//--------------------- .nv.constant0._Z16histogram_kernelPjS_jj --------------------------
	.section	.nv.constant0._Z16histogram_kernelPjS_jj,"a",@progbits
	.sectionflags	@""
	.align	4
.nv.constant0._Z16histogram_kernelPjS_jj:
	.zero		920


//--------------------- SYMBOLS --------------------------

	.type		.nv.reservedSmem.offset0,@object
	.size		.nv.reservedSmem.offset0,0x4
	.type		.nv.reservedSmem.cap,@object
	.size		.nv.reservedSmem.cap,0x4
